//
// Generated by NVIDIA NVVM Compiler
//
// Compiler Build ID: CL-36424714
// Cuda compilation tools, release 13.0, V13.0.88
// Based on NVVM 20.0.0
//

.version 9.0
.target sm_100
.address_size 64

	// .globl	_Z31gpuParallelMatrixMultiplicationPiS_S_iii

.visible .entry _Z31gpuParallelMatrixMultiplicationPiS_S_iii(
	.param .u64 .ptr .align 1 _Z31gpuParallelMatrixMultiplicationPiS_S_iii_param_0,
	.param .u64 .ptr .align 1 _Z31gpuParallelMatrixMultiplicationPiS_S_iii_param_1,
	.param .u64 .ptr .align 1 _Z31gpuParallelMatrixMultiplicationPiS_S_iii_param_2,
	.param .u32 _Z31gpuParallelMatrixMultiplicationPiS_S_iii_param_3,
	.param .u32 _Z31gpuParallelMatrixMultiplicationPiS_S_iii_param_4,
	.param .u32 _Z31gpuParallelMatrixMultiplicationPiS_S_iii_param_5
)
{
	.reg .pred 	%p<22>;
	.reg .b32 	%r<180>;
	.reg .b64 	%rd<60>;

	ld.param.u64 	%rd9, [_Z31gpuParallelMatrixMultiplicationPiS_S_iii_param_0];
	ld.param.u64 	%rd10, [_Z31gpuParallelMatrixMultiplicationPiS_S_iii_param_1];
	ld.param.u64 	%rd11, [_Z31gpuParallelMatrixMultiplicationPiS_S_iii_param_2];
	ld.param.u32 	%r77, [_Z31gpuParallelMatrixMultiplicationPiS_S_iii_param_3];
	ld.param.u32 	%r78, [_Z31gpuParallelMatrixMultiplicationPiS_S_iii_param_4];
	ld.param.u32 	%r79, [_Z31gpuParallelMatrixMultiplicationPiS_S_iii_param_5];
	cvta.to.global.u64 	%rd1, %rd10;
	cvta.to.global.u64 	%rd2, %rd9;
	cvta.to.global.u64 	%rd3, %rd11;
	mov.u32 	%r80, %tid.x;
	mov.u32 	%r81, %ctaid.x;
	mov.u32 	%r82, %ntid.x;
	mad.lo.s32 	%r153, %r81, %r82, %r80;
	mov.u32 	%r83, %nctaid.x;
	mul.lo.s32 	%r2, %r82, %r83;
	setp.ge.s32 	%p1, %r153, %r77;
	setp.lt.s32 	%p2, %r78, 1;
	or.pred  	%p3, %p1, %p2;
	@%p3 bra 	$L__BB0_30;
	setp.lt.s32 	%p4, %r79, 1;
	@%p4 bra 	$L__BB0_17;
	and.b32  	%r3, %r79, 7;
	and.b32  	%r4, %r79, 3;
	and.b32  	%r5, %r79, 2147483640;
	and.b32  	%r6, %r79, 1;
	neg.s32 	%r7, %r5;
	shl.b32 	%r8, %r78, 3;
	shl.b32 	%r9, %r78, 1;
	shl.b32 	%r10, %r78, 2;
	mul.lo.s32 	%r11, %r78, 5;
	mul.lo.s32 	%r12, %r78, 6;
	mul.lo.s32 	%r13, %r78, 7;
	mul.wide.u32 	%rd4, %r8, 4;
	add.s64 	%rd5, %rd2, 16;
$L__BB0_3:
	mul.lo.s32 	%r15, %r153, %r79;
	mul.lo.s32 	%r16, %r153, %r78;
	mov.b32 	%r154, 0;
$L__BB0_4:
	setp.lt.u32 	%p13, %r79, 8;
	mov.b32 	%r169, 0;
	mov.u32 	%r174, %r169;
	@%p13 bra 	$L__BB0_7;
	add.s32 	%r162, %r78, %r154;
	add.s32 	%r161, %r9, %r154;
	mad.lo.s32 	%r160, %r78, 3, %r154;
	add.s32 	%r159, %r10, %r154;
	add.s32 	%r158, %r11, %r154;
	add.s32 	%r157, %r12, %r154;
	add.s32 	%r156, %r13, %r154;
	mul.wide.u32 	%rd20, %r154, 4;
	add.s64 	%rd59, %rd1, %rd20;
	mov.b32 	%r174, 0;
	mov.u32 	%r155, %r15;
	mov.u32 	%r163, %r7;
$L__BB0_6:
	.pragma "nounroll";
	mul.wide.s32 	%rd21, %r155, 4;
	add.s64 	%rd22, %rd5, %rd21;
	ld.global.u32 	%r98, [%rd22+-16];
	ld.global.u32 	%r99, [%rd59];
	mad.lo.s32 	%r100, %r99, %r98, %r174;
	ld.global.u32 	%r101, [%rd22+-12];
	mul.wide.u32 	%rd23, %r162, 4;
	add.s64 	%rd24, %rd1, %rd23;
	ld.global.u32 	%r102, [%rd24];
	mad.lo.s32 	%r103, %r102, %r101, %r100;
	ld.global.u32 	%r104, [%rd22+-8];
	mul.wide.u32 	%rd25, %r161, 4;
	add.s64 	%rd26, %rd1, %rd25;
	ld.global.u32 	%r105, [%rd26];
	mad.lo.s32 	%r106, %r105, %r104, %r103;
	ld.global.u32 	%r107, [%rd22+-4];
	mul.wide.u32 	%rd27, %r160, 4;
	add.s64 	%rd28, %rd1, %rd27;
	ld.global.u32 	%r108, [%rd28];
	mad.lo.s32 	%r109, %r108, %r107, %r106;
	ld.global.u32 	%r110, [%rd22];
	mul.wide.u32 	%rd29, %r159, 4;
	add.s64 	%rd30, %rd1, %rd29;
	ld.global.u32 	%r111, [%rd30];
	mad.lo.s32 	%r112, %r111, %r110, %r109;
	ld.global.u32 	%r113, [%rd22+4];
	mul.wide.u32 	%rd31, %r158, 4;
	add.s64 	%rd32, %rd1, %rd31;
	ld.global.u32 	%r114, [%rd32];
	mad.lo.s32 	%r115, %r114, %r113, %r112;
	ld.global.u32 	%r116, [%rd22+8];
	mul.wide.u32 	%rd33, %r157, 4;
	add.s64 	%rd34, %rd1, %rd33;
	ld.global.u32 	%r117, [%rd34];
	mad.lo.s32 	%r118, %r117, %r116, %r115;
	ld.global.u32 	%r119, [%rd22+12];
	mul.wide.u32 	%rd35, %r156, 4;
	add.s64 	%rd36, %rd1, %rd35;
	ld.global.u32 	%r120, [%rd36];
	mad.lo.s32 	%r174, %r120, %r119, %r118;
	add.s32 	%r163, %r163, 8;
	add.s32 	%r162, %r162, %r8;
	add.s32 	%r161, %r161, %r8;
	add.s32 	%r160, %r160, %r8;
	add.s32 	%r159, %r159, %r8;
	add.s32 	%r158, %r158, %r8;
	add.s32 	%r157, %r157, %r8;
	add.s32 	%r156, %r156, %r8;
	add.s64 	%rd59, %rd59, %rd4;
	add.s32 	%r155, %r155, 8;
	setp.ne.s32 	%p14, %r163, 0;
	mov.u32 	%r169, %r5;
	@%p14 bra 	$L__BB0_6;
$L__BB0_7:
	setp.eq.s32 	%p15, %r3, 0;
	@%p15 bra 	$L__BB0_15;
	add.s32 	%r122, %r3, -1;
	setp.lt.u32 	%p16, %r122, 3;
	@%p16 bra 	$L__BB0_10;
	add.s32 	%r123, %r169, %r15;
	mul.wide.s32 	%rd37, %r123, 4;
	add.s64 	%rd38, %rd2, %rd37;
	ld.global.u32 	%r124, [%rd38];
	mad.lo.s32 	%r125, %r169, %r78, %r154;
	mul.wide.u32 	%rd39, %r125, 4;
	add.s64 	%rd40, %rd1, %rd39;
	ld.global.u32 	%r126, [%rd40];
	mad.lo.s32 	%r127, %r126, %r124, %r174;
	ld.global.u32 	%r128, [%rd38+4];
	add.s32 	%r129, %r125, %r78;
	mul.wide.u32 	%rd41, %r129, 4;
	add.s64 	%rd42, %rd1, %rd41;
	ld.global.u32 	%r130, [%rd42];
	mad.lo.s32 	%r131, %r130, %r128, %r127;
	ld.global.u32 	%r132, [%rd38+8];
	add.s32 	%r133, %r129, %r78;
	mul.wide.u32 	%rd43, %r133, 4;
	add.s64 	%rd44, %rd1, %rd43;
	ld.global.u32 	%r134, [%rd44];
	mad.lo.s32 	%r135, %r134, %r132, %r131;
	ld.global.u32 	%r136, [%rd38+12];
	add.s32 	%r137, %r133, %r78;
	mul.wide.u32 	%rd45, %r137, 4;
	add.s64 	%rd46, %rd1, %rd45;
	ld.global.u32 	%r138, [%rd46];
	mad.lo.s32 	%r174, %r138, %r136, %r135;
	add.s32 	%r169, %r169, 4;
$L__BB0_10:
	setp.eq.s32 	%p17, %r4, 0;
	@%p17 bra 	$L__BB0_15;
	setp.eq.s32 	%p18, %r4, 1;
	@%p18 bra 	$L__BB0_13;
	add.s32 	%r140, %r169, %r15;
	mul.wide.s32 	%rd47, %r140, 4;
	add.s64 	%rd48, %rd2, %rd47;
	ld.global.u32 	%r141, [%rd48];
	mad.lo.s32 	%r142, %r169, %r78, %r154;
	mul.wide.u32 	%rd49, %r142, 4;
	add.s64 	%rd50, %rd1, %rd49;
	ld.global.u32 	%r143, [%rd50];
	mad.lo.s32 	%r144, %r143, %r141, %r174;
	ld.global.u32 	%r145, [%rd48+4];
	add.s32 	%r146, %r142, %r78;
	mul.wide.u32 	%rd51, %r146, 4;
	add.s64 	%rd52, %rd1, %rd51;
	ld.global.u32 	%r147, [%rd52];
	mad.lo.s32 	%r174, %r147, %r145, %r144;
	add.s32 	%r169, %r169, 2;
$L__BB0_13:
	setp.eq.s32 	%p19, %r6, 0;
	@%p19 bra 	$L__BB0_15;
	add.s32 	%r148, %r169, %r15;
	mul.wide.s32 	%rd53, %r148, 4;
	add.s64 	%rd54, %rd2, %rd53;
	ld.global.u32 	%r149, [%rd54];
	mad.lo.s32 	%r150, %r169, %r78, %r154;
	mul.wide.u32 	%rd55, %r150, 4;
	add.s64 	%rd56, %rd1, %rd55;
	ld.global.u32 	%r151, [%rd56];
	mad.lo.s32 	%r174, %r151, %r149, %r174;
$L__BB0_15:
	add.s32 	%r152, %r154, %r16;
	mul.wide.s32 	%rd57, %r152, 4;
	add.s64 	%rd58, %rd3, %rd57;
	st.global.u32 	[%rd58], %r174;
	add.s32 	%r154, %r154, 1;
	setp.ne.s32 	%p20, %r154, %r78;
	@%p20 bra 	$L__BB0_4;
	add.s32 	%r153, %r153, %r2;
	setp.lt.s32 	%p21, %r153, %r77;
	@%p21 bra 	$L__BB0_3;
	bra.uni 	$L__BB0_30;
$L__BB0_17:
	and.b32  	%r62, %r78, 7;
	add.s32 	%r63, %r62, -1;
	and.b32  	%r64, %r78, 3;
	and.b32  	%r65, %r78, 2147483640;
	and.b32  	%r66, %r78, 1;
$L__BB0_18:
	setp.lt.u32 	%p5, %r78, 8;
	mul.lo.s32 	%r68, %r153, %r78;
	mov.b32 	%r178, 0;
	@%p5 bra 	$L__BB0_21;
	mov.b32 	%r176, 0;
$L__BB0_20:
	.pragma "nounroll";
	add.s32 	%r86, %r176, %r68;
	mul.wide.s32 	%rd12, %r86, 4;
	add.s64 	%rd13, %rd3, %rd12;
	mov.b32 	%r87, 0;
	st.global.u32 	[%rd13], %r87;
	st.global.u32 	[%rd13+4], %r87;
	st.global.u32 	[%rd13+8], %r87;
	st.global.u32 	[%rd13+12], %r87;
	st.global.u32 	[%rd13+16], %r87;
	st.global.u32 	[%rd13+20], %r87;
	st.global.u32 	[%rd13+24], %r87;
	st.global.u32 	[%rd13+28], %r87;
	add.s32 	%r176, %r176, 8;
	setp.ne.s32 	%p6, %r176, %r65;
	mov.u32 	%r178, %r65;
	@%p6 bra 	$L__BB0_20;
$L__BB0_21:
	setp.eq.s32 	%p7, %r62, 0;
	@%p7 bra 	$L__BB0_29;
	setp.lt.u32 	%p8, %r63, 3;
	@%p8 bra 	$L__BB0_24;
	add.s32 	%r88, %r178, %r68;
	mul.wide.s32 	%rd14, %r88, 4;
	add.s64 	%rd15, %rd3, %rd14;
	mov.b32 	%r89, 0;
	st.global.u32 	[%rd15], %r89;
	st.global.u32 	[%rd15+4], %r89;
	st.global.u32 	[%rd15+8], %r89;
	st.global.u32 	[%rd15+12], %r89;
	add.s32 	%r178, %r178, 4;
$L__BB0_24:
	setp.eq.s32 	%p9, %r64, 0;
	@%p9 bra 	$L__BB0_29;
	setp.eq.s32 	%p10, %r64, 1;
	@%p10 bra 	$L__BB0_27;
	add.s32 	%r90, %r178, %r68;
	mul.wide.s32 	%rd16, %r90, 4;
	add.s64 	%rd17, %rd3, %rd16;
	mov.b32 	%r91, 0;
	st.global.u32 	[%rd17], %r91;
	st.global.u32 	[%rd17+4], %r91;
	add.s32 	%r178, %r178, 2;
$L__BB0_27:
	setp.eq.s32 	%p11, %r66, 0;
	@%p11 bra 	$L__BB0_29;
	add.s32 	%r92, %r178, %r68;
	mul.wide.s32 	%rd18, %r92, 4;
	add.s64 	%rd19, %rd3, %rd18;
	mov.b32 	%r93, 0;
	st.global.u32 	[%rd19], %r93;
$L__BB0_29:
	add.s32 	%r153, %r153, %r2;
	setp.lt.s32 	%p12, %r153, %r77;
	@%p12 bra 	$L__BB0_18;
$L__BB0_30:
	ret;

}


// ===== COMPILED SASS (sm_100) =====

	.target	sm_100

	.elftype	@"ET_EXEC"


//--------------------- .note.nv.tkinfo           --------------------------
	.section	.note.nv.tkinfo,"",@"SHT_NOTE"
	.sectionflags	@"SHF_NOTE_NV_TKINFO"
	.tkinfo
        /*0018*/ 	.word	0x00000002
        /*0030*/ 	.string	""
        /*0030*/ 	.string	"ptxas"
        /*0030*/ 	.string	"Cuda compilation tools, release 13.0, V13.0.88"
        /*0030*/ 	.string	"Build cuda_13.0.r13.0/compiler.36424714_0"
        /*0030*/ 	.string	"-arch sm_100 -m 64 "



//--------------------- .note.nv.cuinfo           --------------------------
	.section	.note.nv.cuinfo,"",@"SHT_NOTE"
	.sectionflags	@"SHF_NOTE_NV_CUINFO"
        /*0018*/ 	.short	0x0002
        /*001a*/ 	.short	0x0064
        /*001c*/ 	.short	0x0082
	.zero		2


//--------------------- .nv.info                  --------------------------
	.section	.nv.info,"",@"SHT_CUDA_INFO"
	.align	4


	//----- nvinfo : EIATTR_REGCOUNT
	.align		4
        /*0000*/ 	.byte	0x04, 0x2f
        /*0002*/ 	.short	(.L_1 - .L_0)
	.align		4
.L_0:
        /*0004*/ 	.word	index@(_Z31gpuParallelMatrixMultiplicationPiS_S_iii)
        /*0008*/ 	.word	0x00000020


	//----- nvinfo : EIATTR_FRAME_SIZE
	.align		4
.L_1:
        /*000c*/ 	.byte	0x04, 0x11
        /*000e*/ 	.short	(.L_3 - .L_2)
	.align		4
.L_2:
        /*0010*/ 	.word	index@(_Z31gpuParallelMatrixMultiplicationPiS_S_iii)
        /*0014*/ 	.word	0x00000000


	//----- nvinfo : EIATTR_MIN_STACK_SIZE
	.align		4
.L_3:
        /*0018*/ 	.byte	0x04, 0x12
        /*001a*/ 	.short	(.L_5 - .L_4)
	.align		4
.L_4:
        /*001c*/ 	.word	index@(_Z31gpuParallelMatrixMultiplicationPiS_S_iii)
        /*0020*/ 	.word	0x00000000
.L_5:


//--------------------- .nv.compat                --------------------------
	.section	.nv.compat,"",@"SHT_CUDA_COMPAT_INFO"
	.align	4
        /*0000*/ 	.byte	0x02, 0x09, 0x00, 0x00, 0x02, 0x02, 0x01, 0x00, 0x02, 0x05, 0x05, 0x00, 0x03, 0x07, 0x01, 0x01
        /*0010*/ 	.byte	0x02, 0x03, 0x00, 0x00, 0x02, 0x06, 0x01, 0x00, 0x04, 0x0b, 0x08, 0x00, 0x09, 0x00, 0x00, 0x00
        /*0020*/ 	.byte	0x00, 0x00, 0x00, 0x00


//--------------------- .nv.info._Z31gpuParallelMatrixMultiplicationPiS_S_iii --------------------------
	.section	.nv.info._Z31gpuParallelMatrixMultiplicationPiS_S_iii,"",@"SHT_CUDA_INFO"
	.sectionflags	@""
	.align	4


	//----- nvinfo : EIATTR_CUDA_API_VERSION
	.align		4
        /*0000*/ 	.byte	0x04, 0x37
        /*0002*/ 	.short	(.L_7 - .L_6)
.L_6:
        /*0004*/ 	.word	0x00000082


	//----- nvinfo : EIATTR_KPARAM_INFO
	.align		4
.L_7:
        /*0008*/ 	.byte	0x04, 0x17
        /*000a*/ 	.short	(.L_9 - .L_8)
.L_8:
        /*000c*/ 	.word	0x00000000
        /*0010*/ 	.short	0x0005
        /*0012*/ 	.short	0x0020
        /*0014*/ 	.byte	0x00, 0xf0, 0x11, 0x00


	//----- nvinfo : EIATTR_KPARAM_INFO
	.align		4
.L_9:
        /*0018*/ 	.byte	0x04, 0x17
        /*001a*/ 	.short	(.L_11 - .L_10)
.L_10:
        /*001c*/ 	.word	0x00000000
        /*0020*/ 	.short	0x0004
        /*0022*/ 	.short	0x001c
        /*0024*/ 	.byte	0x00, 0xf0, 0x11, 0x00


	//----- nvinfo : EIATTR_KPARAM_INFO
	.align		4
.L_11:
        /*0028*/ 	.byte	0x04, 0x17
        /*002a*/ 	.short	(.L_13 - .L_12)
.L_12:
        /*002c*/ 	.word	0x00000000
        /*0030*/ 	.short	0x0003
        /*0032*/ 	.short	0x0018
        /*0034*/ 	.byte	0x00, 0xf0, 0x11, 0x00


	//----- nvinfo : EIATTR_KPARAM_INFO
	.align		4
.L_13:
        /*0038*/ 	.byte	0x04, 0x17
        /*003a*/ 	.short	(.L_15 - .L_14)
.L_14:
        /*003c*/ 	.word	0x00000000
        /*0040*/ 	.short	0x0002
        /*0042*/ 	.short	0x0010
        /*0044*/ 	.byte	0x00, 0xf5, 0x21, 0x00


	//----- nvinfo : EIATTR_KPARAM_INFO
	.align		4
.L_15:
        /*0048*/ 	.byte	0x04, 0x17
        /*004a*/ 	.short	(.L_17 - .L_16)
.L_16:
        /*004c*/ 	.word	0x00000000
        /*0050*/ 	.short	0x0001
        /*0052*/ 	.short	0x0008
        /*0054*/ 	.byte	0x00, 0xf5, 0x21, 0x00


	//----- nvinfo : EIATTR_KPARAM_INFO
	.align		4
.L_17:
        /*0058*/ 	.byte	0x04, 0x17
        /*005a*/ 	.short	(.L_19 - .L_18)
.L_18:
        /*005c*/ 	.word	0x00000000
        /*0060*/ 	.short	0x0000
        /*0062*/ 	.short	0x0000
        /*0064*/ 	.byte	0x00, 0xf5, 0x21, 0x00


	//----- nvinfo : EIATTR_SPARSE_MMA_MASK
	.align		4
.L_19:
        /*0068*/ 	.byte	0x03, 0x50
        /*006a*/ 	.short	0x0000


	//----- nvinfo : EIATTR_MAXREG_COUNT
	.align		4
        /*006c*/ 	.byte	0x03, 0x1b
        /*006e*/ 	.short	0x00ff


	//----- nvinfo : EIATTR_MERCURY_ISA_VERSION
	.align		4
        /*0070*/ 	.byte	0x03, 0x5f
        /*0072*/ 	.short	0x0101


	//----- nvinfo : EIATTR_VRC_CTA_INIT_COUNT
	.align		4
        /*0074*/ 	.byte	0x02, 0x4a
	.zero		1
	.zero		1


	//----- nvinfo : EIATTR_EXIT_INSTR_OFFSETS
	.align		4
        /*0078*/ 	.byte	0x04, 0x1c
        /*007a*/ 	.short	(.L_21 - .L_20)


	//   ....[0]....
.L_20:
        /*007c*/ 	.word	0x000000a0


	//   ....[1]....
        /*0080*/ 	.word	0x00000a60


	//   ....[2]....
        /*0084*/ 	.word	0x00000dd0


	//----- nvinfo : EIATTR_CRS_STACK_SIZE
	.align		4
.L_21:
        /*0088*/ 	.byte	0x04, 0x1e
        /*008a*/ 	.short	(.L_23 - .L_22)
.L_22:
        /*008c*/ 	.word	0x00000000


	//----- nvinfo : EIATTR_CBANK_PARAM_SIZE
	.align		4
.L_23:
        /*0090*/ 	.byte	0x03, 0x19
        /*0092*/ 	.short	0x0024


	//----- nvinfo : EIATTR_PARAM_CBANK
	.align		4
        /*0094*/ 	.byte	0x04, 0x0a
        /*0096*/ 	.short	(.L_25 - .L_24)
	.align		4
.L_24:
        /*0098*/ 	.word	index@(.nv.constant0._Z31gpuParallelMatrixMultiplicationPiS_S_iii)
        /*009c*/ 	.short	0x0380
        /*009e*/ 	.short	0x0024


	//----- nvinfo : EIATTR_SW_WAR
	.align		4
.L_25:
        /*00a0*/ 	.byte	0x04, 0x36
        /*00a2*/ 	.short	(.L_27 - .L_26)
.L_26:
        /*00a4*/ 	.word	0x00000008
.L_27:


//--------------------- .nv.callgraph             --------------------------
	.section	.nv.callgraph,"",@"SHT_CUDA_CALLGRAPH"
	.align	4
	.sectionentsize	8
	.align		4
        /*0000*/ 	.word	0x00000000
	.align		4
        /*0004*/ 	.word	0xffffffff
	.align		4
        /*0008*/ 	.word	0x00000000
	.align		4
        /*000c*/ 	.word	0xfffffffe
	.align		4
        /*0010*/ 	.word	0x00000000
	.align		4
        /*0014*/ 	.word	0xfffffffd
	.align		4
        /*0018*/ 	.word	0x00000000
	.align		4
        /*001c*/ 	.word	0xfffffffc


//--------------------- .text._Z31gpuParallelMatrixMultiplicationPiS_S_iii --------------------------
	.section	.text._Z31gpuParallelMatrixMultiplicationPiS_S_iii,"ax",@progbits
	.align	128
        .global         _Z31gpuParallelMatrixMultiplicationPiS_S_iii
        .type           _Z31gpuParallelMatrixMultiplicationPiS_S_iii,@function
        .size           _Z31gpuParallelMatrixMultiplicationPiS_S_iii,(.L_x_13 - _Z31gpuParallelMatrixMultiplicationPiS_S_iii)
        .other          _Z31gpuParallelMatrixMultiplicationPiS_S_iii,@"STO_CUDA_ENTRY STV_DEFAULT"
_Z31gpuParallelMatrixMultiplicationPiS_S_iii:
.text._Z31gpuParallelMatrixMultiplicationPiS_S_iii:
[----:B------:R-:W-:Y:S01]  /*0000*/  LDC R1, c[0x0][0x37c] ;  /* 0x0000df00ff017b82 */ /* 0x000fe20000000800 */
[----:B------:R-:W0:Y:S07]  /*0010*/  S2R R3, SR_TID.X ;  /* 0x0000000000037919 */ /* 0x000e2e0000002100 */
[----:B------:R-:W0:Y:S08]  /*0020*/  S2UR UR4, SR_CTAID.X ;  /* 0x00000000000479c3 */ /* 0x000e300000002500 */
[----:B------:R-:W0:Y:S01]  /*0030*/  LDC R0, c[0x0][0x360] ;  /* 0x0000d800ff007b82 */ /* 0x000e220000000800 */
[----:B------:R-:W1:Y:S07]  /*0040*/  LDCU UR5, c[0x0][0x370] ;  /* 0x00006e00ff0577ac */ /* 0x000e6e0008000800 */
[----:B------:R-:W2:Y:S01]  /*0050*/  LDC.64 R4, c[0x0][0x398] ;  /* 0x0000e600ff047b82 */ /* 0x000ea20000000a00 */
[----:B0-----:R-:W-:-:S02]  /*0060*/  IMAD R3, R0, UR4, R3 ;  /* 0x0000000400037c24 */ /* 0x001fc4000f8e0203 */
[----:B-1----:R-:W-:Y:S01]  /*0070*/  IMAD R0, R0, UR5, RZ ;  /* 0x0000000500007c24 */ /* 0x002fe2000f8e02ff */
[----:B--2---:R-:W-:-:S04]  /*0080*/  ISETP.GE.AND P0, PT, R5, 0x1, PT ;  /* 0x000000010500780c */ /* 0x004fc80003f06270 */
[----:B------:R-:W-:-:S13]  /*0090*/  ISETP.GE.OR P0, PT, R3, R4, !P0 ;  /* 0x000000040300720c */ /* 0x000fda0004706670 */
[----:B------:R-:W-:Y:S05]  /*00a0*/  @P0 EXIT ;  /* 0x000000000000094d */ /* 0x000fea0003800000 */
[----:B------:R-:W0:Y:S01]  /*00b0*/  LDC R6, c[0x0][0x3a0] ;  /* 0x0000e800ff067b82 */ /* 0x000e220000000800 */
[----:B------:R-:W1:Y:S01]  /*00c0*/  LDCU.64 UR8, c[0x0][0x358] ;  /* 0x00006b00ff0877ac */ /* 0x000e620008000a00 */
[----:B0-----:R-:W-:-:S13]  /*00d0*/  ISETP.GE.AND P0, PT, R6, 0x1, PT ;  /* 0x000000010600780c */ /* 0x001fda0003f06270 */
[----:B-1----:R-:W-:Y:S05]  /*00e0*/  @!P0 BRA `(.L_x_0) ;  /* 0x0000000800608947 */ /* 0x002fea0003800000 */
[----:B------:R-:W0:Y:S01]  /*00f0*/  LDCU.64 UR6, c[0x0][0x380] ;  /* 0x00007000ff0677ac */ /* 0x000e220008000a00 */
[----:B------:R-:W-:Y:S02]  /*0100*/  SHF.L.U32 R2, R5, 0x3, RZ ;  /* 0x0000000305027819 */ /* 0x000fe400000006ff */
[C---:B------:R-:W-:Y:S02]  /*0110*/  LOP3.LUT R4, R6.reuse, 0x3, RZ, 0xc0, !PT ;  /* 0x0000000306047812 */ /* 0x040fe400078ec0ff */
[----:B------:R-:W-:Y:S01]  /*0120*/  LOP3.LUT R5, R6, 0x7ffffff8, RZ, 0xc0, !PT ;  /* 0x7ffffff806057812 */ /* 0x000fe200078ec0ff */
[----:B0-----:R-:W-:-:S04]  /*0130*/  UIADD3 UR5, UP0, UPT, UR6, 0x10, URZ ;  /* 0x0000001006057890 */ /* 0x001fc8000ff1e0ff */
[----:B------:R-:W-:-:S12]  /*0140*/  UIADD3.X UR6, UPT, UPT, URZ, UR7, URZ, UP0, !UPT ;  /* 0x00000007ff067290 */ /* 0x000fd800087fe4ff */
.L_x_6:
[----:B0-----:R-:W0:Y:S01]  /*0150*/  LDCU UR4, c[0x0][0x3a0] ;  /* 0x00007400ff0477ac */ /* 0x001e220008000800 */
[-C--:B------:R-:W-:Y:S01]  /*0160*/  MOV R6, R3.reuse ;  /* 0x0000000300067202 */ /* 0x080fe20000000f00 */
[----:B------:R-:W-:Y:S01]  /*0170*/  HFMA2 R9, -RZ, RZ, 0, 0 ;  /* 0x00000000ff097431 */ /* 0x000fe200000001ff */
[----:B------:R-:W1:Y:S01]  /*0180*/  LDCU UR7, c[0x0][0x398] ;  /* 0x00007300ff0777ac */ /* 0x000e620008000800 */
[----:B0-----:R-:W-:Y:S01]  /*0190*/  IMAD R7, R3, UR4, RZ ;  /* 0x0000000403077c24 */ /* 0x001fe2000f8e02ff */
[----:B------:R-:W-:-:S04]  /*01a0*/  IADD3 R3, PT, PT, R0, R3, RZ ;  /* 0x0000000300037210 */ /* 0x000fc80007ffe0ff */
[----:B-1----:R-:W-:-:S13]  /*01b0*/  ISETP.GE.AND P0, PT, R3, UR7, PT ;  /* 0x0000000703007c0c */ /* 0x002fda000bf06270 */
.L_x_5:
[----:B0-----:R-:W0:Y:S01]  /*01c0*/  LDCU UR4, c[0x0][0x3a0] ;  /* 0x00007400ff0477ac */ /* 0x001e220008000800 */
[----:B------:R-:W-:Y:S02]  /*01d0*/  MOV R8, RZ ;  /* 0x000000ff00087202 */ /* 0x000fe40000000f00 */
[----:B------:R-:W-:Y:S01]  /*01e0*/  MOV R20, RZ ;  /* 0x000000ff00147202 */ /* 0x000fe20000000f00 */
[----:B0-----:R-:W-:-:S09]  /*01f0*/  UISETP.GE.U32.AND UP0, UPT, UR4, 0x8, UPT ;  /* 0x000000080400788c */ /* 0x001fd2000bf06070 */
[----:B------:R-:W-:Y:S05]  /*0200*/  BRA.U !UP0, `(.L_x_1) ;  /* 0x0000000108f07547 */ /* 0x000fea000b800000 */
[----:B------:R-:W0:Y:S01]  /*0210*/  LDC R28, c[0x0][0x39c] ;  /* 0x0000e700ff1c7b82 */ /* 0x000e220000000800 */
[----:B------:R-:W-:Y:S01]  /*0220*/  IADD3 R10, PT, PT, -R5, RZ, RZ ;  /* 0x000000ff050a7210 */ /* 0x000fe20007ffe1ff */
[----:B------:R-:W-:Y:S01]  /*0230*/  IMAD.MOV.U32 R20, RZ, RZ, RZ ;  /* 0x000000ffff147224 */ /* 0x000fe200078e00ff */
[----:B------:R-:W-:-:S05]  /*0240*/  MOV R8, R7 ;  /* 0x0000000700087202 */ /* 0x000fca0000000f00 */
[----:B------:R-:W1:Y:S01]  /*0250*/  LDC.64 R14, c[0x0][0x388] ;  /* 0x0000e200ff0e7b82 */ /* 0x000e620000000a00 */
[C---:B0-----:R-:W-:Y:S01]  /*0260*/  IADD3 R13, PT, PT, R9.reuse, R28, RZ ;  /* 0x0000001c090d7210 */ /* 0x041fe20007ffe0ff */
[C-C-:B------:R-:W-:Y:S01]  /*0270*/  IMAD R27, R28.reuse, 0x3, R9.reuse ;  /* 0x000000031c1b7824 */ /* 0x140fe200078e0209 */
[CC--:B------:R-:W-:Y:S01]  /*0280*/  LEA R11, R28.reuse, R9.reuse, 0x1 ;  /* 0x000000091c0b7211 */ /* 0x0c0fe200078e08ff */
[C-C-:B------:R-:W-:Y:S01]  /*0290*/  IMAD R12, R28.reuse, 0x5, R9.reuse ;  /* 0x000000051c0c7824 */ /* 0x140fe200078e0209 */
[C---:B------:R-:W-:Y:S01]  /*02a0*/  LEA R29, R28.reuse, R9, 0x2 ;  /* 0x000000091c1d7211 */ /* 0x040fe200078e10ff */
[C-C-:B------:R-:W-:Y:S02]  /*02b0*/  IMAD R26, R28.reuse, 0x6, R9.reuse ;  /* 0x000000061c1a7824 */ /* 0x140fe400078e0209 */
[----:B------:R-:W-:Y:S02]  /*02c0*/  IMAD R28, R28, 0x7, R9 ;  /* 0x000000071c1c7824 */ /* 0x000fe400078e0209 */
[----:B-1----:R-:W-:-:S07]  /*02d0*/  IMAD.WIDE.U32 R16, R9, 0x4, R14 ;  /* 0x0000000409107825 */ /* 0x002fce00078e000e */
.L_x_2:
[----:B------:R-:W-:Y:S01]  /*02e0*/  MOV R18, UR5 ;  /* 0x0000000500127c02 */ /* 0x000fe20008000f00 */
[----:B------:R-:W2:Y:S01]  /*02f0*/  LDG.E R22, desc[UR8][R16.64] ;  /* 0x0000000810167981 */ /* 0x000ea2000c1e1900 */
[----:B------:R-:W-:-:S03]  /*0300*/  MOV R19, UR6 ;  /* 0x0000000600137c02 */ /* 0x000fc60008000f00 */
[----:B------:R-:W-:-:S05]  /*0310*/  IMAD.WIDE R18, R8, 0x4, R18 ;  /* 0x0000000408127825 */ /* 0x000fca00078e0212 */
[----:B------:R-:W2:Y:S01]  /*0320*/  LDG.E R21, desc[UR8][R18.64+-0x10] ;  /* 0xfffff00812157981 */ /* 0x000ea2000c1e1900 */
[----:B------:R-:W-:-:S03]  /*0330*/  IMAD.WIDE.U32 R24, R13, 0x4, R14 ;  /* 0x000000040d187825 */ /* 0x000fc600078e000e */
[----:B------:R-:W3:Y:S04]  /*0340*/  LDG.E R23, desc[UR8][R18.64+-0x8] ;  /* 0xfffff80812177981 */ /* 0x000ee8000c1e1900 */
[----:B------:R-:W4:Y:S01]  /*0350*/  LDG.E R24, desc[UR8][R24.64] ;  /* 0x0000000818187981 */ /* 0x000f22000c1e1900 */
[----:B--2---:R-:W-:-:S03]  /*0360*/  IMAD R21, R21, R22, R20 ;  /* 0x0000001615157224 */ /* 0x004fc600078e0214 */
[----:B------:R-:W4:Y:S02]  /*0370*/  LDG.E R20, desc[UR8][R18.64+-0xc] ;  /* 0xfffff40812147981 */ /* 0x000f24000c1e1900 */
[----:B----4-:R-:W-:Y:S02]  /*0380*/  IMAD R22, R20, R24, R21 ;  /* 0x0000001814167224 */ /* 0x010fe400078e0215 */
[----:B------:R-:W-:-:S06]  /*0390*/  IMAD.WIDE.U32 R20, R11, 0x4, R14 ;  /* 0x000000040b147825 */ /* 0x000fcc00078e000e */
[----:B------:R-:W3:Y:S04]  /*03a0*/  LDG.E R20, desc[UR8][R20.64] ;  /* 0x0000000814147981 */ /* 0x000ee8000c1e1900 */
[----:B------:R-:W2:Y:S01]  /*03b0*/  LDG.E R21, desc[UR8][R18.64+-0x4] ;  /* 0xfffffc0812157981 */ /* 0x000ea2000c1e1900 */
[----:B---3--:R-:W-:Y:S02]  /*03c0*/  IMAD R20, R23, R20, R22 ;  /* 0x0000001417147224 */ /* 0x008fe400078e0216 */
[----:B------:R-:W-:-:S06]  /*03d0*/  IMAD.WIDE.U32 R22, R27, 0x4, R14 ;  /* 0x000000041b167825 */ /* 0x000fcc00078e000e */
[----:B------:R-:W2:Y:S01]  /*03e0*/  LDG.E R22, desc[UR8][R22.64] ;  /* 0x0000000816167981 */ /* 0x000ea2000c1e1900 */
[----:B------:R-:W-:-:S06]  /*03f0*/  IMAD.WIDE.U32 R24, R29, 0x4, R14 ;  /* 0x000000041d187825 */ /* 0x000fcc00078e000e */
[----:B------:R-:W3:Y:S01]  /*0400*/  LDG.E R24, desc[UR8][R24.64] ;  /* 0x0000000818187981 */ /* 0x000ee2000c1e1900 */
[----:B--2---:R-:W-:-:S03]  /*0410*/  IMAD R20, R21, R22, R20 ;  /* 0x0000001615147224 */ /* 0x004fc600078e0214 */
[----:B------:R-:W3:Y:S02]  /*0420*/  LDG.E R21, desc[UR8][R18.64] ;  /* 0x0000000812157981 */ /* 0x000ee4000c1e1900 */
[----:B---3--:R-:W-:Y:S02]  /*0430*/  IMAD R24, R21, R24, R20 ;  /* 0x0000001815187224 */ /* 0x008fe400078e0214 */
[----:B------:R-:W-:-:S06]  /*0440*/  IMAD.WIDE.U32 R20, R12, 0x4, R14 ;  /* 0x000000040c147825 */ /* 0x000fcc00078e000e */
[----:B------:R-:W2:Y:S04]  /*0450*/  LDG.E R20, desc[UR8][R20.64] ;  /* 0x0000000814147981 */ /* 0x000ea8000c1e1900 */
[----:B------:R-:W2:Y:S01]  /*0460*/  LDG.E R21, desc[UR8][R18.64+0x4] ;  /* 0x0000040812157981 */ /* 0x000ea2000c1e1900 */
[----:B------:R-:W-:-:S06]  /*0470*/  IMAD.WIDE.U32 R22, R26, 0x4, R14 ;  /* 0x000000041a167825 */ /* 0x000fcc00078e000e */
[----:B------:R-:W3:Y:S01]  /*0480*/  LDG.E R22, desc[UR8][R22.64] ;  /* 0x0000000816167981 */ /* 0x000ee2000c1e1900 */
[----:B--2---:R-:W-:-:S03]  /*0490*/  IMAD R20, R21, R20, R24 ;  /* 0x0000001415147224 */ /* 0x004fc600078e0218 */
[----:B------:R-:W3:Y:S01]  /*04a0*/  LDG.E R21, desc[UR8][R18.64+0x8] ;  /* 0x0000080812157981 */ /* 0x000ee2000c1e1900 */
[----:B------:R-:W-:-:S06]  /*04b0*/  IMAD.WIDE.U32 R24, R28, 0x4, R14 ;  /* 0x000000041c187825 */ /* 0x000fcc00078e000e */
[----:B------:R-:W2:Y:S01]  /*04c0*/  LDG.E R24, desc[UR8][R24.64] ;  /* 0x0000000818187981 */ /* 0x000ea2000c1e1900 */
[----:B------:R-:W-:-:S05]  /*04d0*/  VIADD R10, R10, 0x8 ;  /* 0x000000080a0a7836 */ /* 0x000fca0000000000 */
[----:B------:R-:W-:Y:S01]  /*04e0*/  ISETP.NE.AND P1, PT, R10, RZ, PT ;  /* 0x000000ff0a00720c */ /* 0x000fe20003f25270 */
[----:B---3--:R-:W-:Y:S02]  /*04f0*/  IMAD R20, R21, R22, R20 ;  /* 0x0000001615147224 */ /* 0x008fe400078e0214 */
[----:B------:R-:W2:Y:S01]  /*0500*/  LDG.E R21, desc[UR8][R18.64+0xc] ;  /* 0x00000c0812157981 */ /* 0x000ea2000c1e1900 */
[C---:B------:R-:W-:Y:S01]  /*0510*/  IADD3 R13, PT, PT, R2.reuse, R13, RZ ;  /* 0x0000000d020d7210 */ /* 0x040fe20007ffe0ff */
[C---:B------:R-:W-:Y:S01]  /*0520*/  IMAD.IADD R28, R2.reuse, 0x1, R28 ;  /* 0x00000001021c7824 */ /* 0x040fe200078e021c */
[C---:B------:R-:W-:Y:S01]  /*0530*/  IADD3 R11, PT, PT, R2.reuse, R11, RZ ;  /* 0x0000000b020b7210 */ /* 0x040fe20007ffe0ff */
[C---:B------:R-:W-:Y:S01]  /*0540*/  IMAD.WIDE.U32 R16, R2.reuse, 0x4, R16 ;  /* 0x0000000402107825 */ /* 0x040fe200078e0010 */
[C---:B------:R-:W-:Y:S02]  /*0550*/  IADD3 R27, PT, PT, R2.reuse, R27, RZ ;  /* 0x0000001b021b7210 */ /* 0x040fe40007ffe0ff */
[----:B------:R-:W-:-:S02]  /*0560*/  IADD3 R29, PT, PT, R2, R29, RZ ;  /* 0x0000001d021d7210 */ /* 0x000fc40007ffe0ff */
[C---:B------:R-:W-:Y:S02]  /*0570*/  IADD3 R12, PT, PT, R2.reuse, R12, RZ ;  /* 0x0000000c020c7210 */ /* 0x040fe40007ffe0ff */
[----:B------:R-:W-:Y:S02]  /*0580*/  IADD3 R26, PT, PT, R2, R26, RZ ;  /* 0x0000001a021a7210 */ /* 0x000fe40007ffe0ff */
[----:B------:R-:W-:Y:S01]  /*0590*/  IADD3 R8, PT, PT, R8, 0x8, RZ ;  /* 0x0000000808087810 */ /* 0x000fe20007ffe0ff */
[----:B--2---:R-:W-:Y:S01]  /*05a0*/  IMAD R20, R21, R24, R20 ;  /* 0x0000001815147224 */ /* 0x004fe200078e0214 */
[----:B------:R-:W-:Y:S06]  /*05b0*/  @P1 BRA `(.L_x_2) ;  /* 0xfffffffc00481947 */ /* 0x000fec000383ffff */
[----:B------:R-:W-:-:S07]  /*05c0*/  MOV R8, R5 ;  /* 0x0000000500087202 */ /* 0x000fce0000000f00 */
.L_x_1:
[----:B------:R-:W0:Y:S02]  /*05d0*/  LDCU UR4, c[0x0][0x3a0] ;  /* 0x00007400ff0477ac */ /* 0x000e240008000800 */
[----:B0-----:R-:W-:-:S04]  /*05e0*/  ULOP3.LUT UR4, UR4, 0x7, URZ, 0xc0, !UPT ;  /* 0x0000000704047892 */ /* 0x001fc8000f8ec0ff */
[----:B------:R-:W-:-:S09]  /*05f0*/  UISETP.NE.AND UP0, UPT, UR4, URZ, UPT ;  /* 0x000000ff0400728c */ /* 0x000fd2000bf05270 */
[----:B------:R-:W-:Y:S05]  /*0600*/  BRA.U !UP0, `(.L_x_3) ;  /* 0x0000000108f07547 */ /* 0x000fea000b800000 */
[----:B------:R-:W-:Y:S01]  /*0610*/  UIADD3 UR4, UPT, UPT, UR4, -0x1, URZ ;  /* 0xffffffff04047890 */ /* 0x000fe2000fffe0ff */
[----:B------:R-:W-:-:S03]  /*0620*/  ISETP.NE.AND P1, PT, R4, RZ, PT ;  /* 0x000000ff0400720c */ /* 0x000fc60003f25270 */
[----:B------:R-:W-:-:S09]  /*0630*/  UISETP.GE.U32.AND UP0, UPT, UR4, 0x3, UPT ;  /* 0x000000030400788c */ /* 0x000fd2000bf06070 */
[----:B------:R-:W-:Y:S05]  /*0640*/  BRA.U !UP0, `(.L_x_4) ;  /* 0x0000000108687547 */ /* 0x000fea000b800000 */
[----:B------:R-:W0:Y:S01]  /*0650*/  LDC R22, c[0x0][0x39c] ;  /* 0x0000e700ff167b82 */ /* 0x000e220000000800 */
[----:B------:R-:W-:-:S07]  /*0660*/  IADD3 R15, PT, PT, R7, R8, RZ ;  /* 0x00000008070f7210 */ /* 0x000fce0007ffe0ff */
[----:B------:R-:W1:Y:S08]  /*0670*/  LDC.64 R12, c[0x0][0x388] ;  /* 0x0000e200ff0c7b82 */ /* 0x000e700000000a00 */
[----:B------:R-:W2:Y:S01]  /*0680*/  LDC.64 R10, c[0x0][0x380] ;  /* 0x0000e000ff0a7b82 */ /* 0x000ea20000000a00 */
[----:B0-----:R-:W-:-:S05]  /*0690*/  IMAD R17, R8, R22, R9 ;  /* 0x0000001608117224 */ /* 0x001fca00078e0209 */
[C---:B------:R-:W-:Y:S01]  /*06a0*/  IADD3 R19, PT, PT, R17.reuse, R22, RZ ;  /* 0x0000001611137210 */ /* 0x040fe20007ffe0ff */
[----:B-1----:R-:W-:-:S03]  /*06b0*/  IMAD.WIDE.U32 R16, R17, 0x4, R12 ;  /* 0x0000000411107825 */ /* 0x002fc600078e000c */
[-C--:B------:R-:W-:Y:S01]  /*06c0*/  IADD3 R23, PT, PT, R19, R22.reuse, RZ ;  /* 0x0000001613177210 */ /* 0x080fe20007ffe0ff */
[----:B--2---:R-:W-:Y:S02]  /*06d0*/  IMAD.WIDE R10, R15, 0x4, R10 ;  /* 0x000000040f0a7825 */ /* 0x004fe400078e020a */
[----:B------:R-:W2:Y:S02]  /*06e0*/  LDG.E R16, desc[UR8][R16.64] ;  /* 0x0000000810107981 */ /* 0x000ea4000c1e1900 */
[--C-:B------:R-:W-:Y:S02]  /*06f0*/  IMAD.WIDE.U32 R14, R19, 0x4, R12.reuse ;  /* 0x00000004130e7825 */ /* 0x100fe400078e000c */
[----:B------:R-:W2:Y:S01]  /*0700*/  LDG.E R21, desc[UR8][R10.64] ;  /* 0x000000080a157981 */ /* 0x000ea2000c1e1900 */
[C---:B------:R-:W-:Y:S01]  /*0710*/  IADD3 R25, PT, PT, R23.reuse, R22, RZ ;  /* 0x0000001617197210 */ /* 0x040fe20007ffe0ff */
[--C-:B------:R-:W-:Y:S02]  /*0720*/  IMAD.WIDE.U32 R18, R23, 0x4, R12.reuse ;  /* 0x0000000417127825 */ /* 0x100fe400078e000c */
[----:B------:R-:W3:Y:S04]  /*0730*/  LDG.E R27, desc[UR8][R10.64+0xc] ;  /* 0x00000c080a1b7981 */ /* 0x000ee8000c1e1900 */
[----:B------:R-:W4:Y:S01]  /*0740*/  LDG.E R14, desc[UR8][R14.64] ;  /* 0x000000080e0e7981 */ /* 0x000f22000c1e1900 */
[----:B------:R-:W-:-:S03]  /*0750*/  IMAD.WIDE.U32 R12, R25, 0x4, R12 ;  /* 0x00000004190c7825 */ /* 0x000fc600078e000c */
[----:B------:R-:W4:Y:S04]  /*0760*/  LDG.E R23, desc[UR8][R10.64+0x4] ;  /* 0x000004080a177981 */ /* 0x000f28000c1e1900 */
[----:B------:R-:W5:Y:S04]  /*0770*/  LDG.E R18, desc[UR8][R18.64] ;  /* 0x0000000812127981 */ /* 0x000f68000c1e1900 */
[----:B------:R-:W5:Y:S04]  /*0780*/  LDG.E R25, desc[UR8][R10.64+0x8] ;  /* 0x000008080a197981 */ /* 0x000f68000c1e1900 */
[----:B------:R-:W3:Y:S01]  /*0790*/  LDG.E R12, desc[UR8][R12.64] ;  /* 0x000000080c0c7981 */ /* 0x000ee2000c1e1900 */
[----:B------:R-:W-:-:S02]  /*07a0*/  VIADD R8, R8, 0x4 ;  /* 0x0000000408087836 */ /* 0x000fc40000000000 */
[----:B--2---:R-:W-:-:S04]  /*07b0*/  IMAD R16, R21, R16, R20 ;  /* 0x0000001015107224 */ /* 0x004fc800078e0214 */
[----:B----4-:R-:W-:-:S04]  /*07c0*/  IMAD R16, R23, R14, R16 ;  /* 0x0000000e17107224 */ /* 0x010fc800078e0210 */
[----:B-----5:R-:W-:-:S04]  /*07d0*/  IMAD R16, R25, R18, R16 ;  /* 0x0000001219107224 */ /* 0x020fc800078e0210 */
[----:B---3--:R-:W-:-:S07]  /*07e0*/  IMAD R20, R27, R12, R16 ;  /* 0x0000000c1b147224 */ /* 0x008fce00078e0210 */
.L_x_4:
[----:B------:R-:W-:Y:S05]  /*07f0*/  @!P1 BRA `(.L_x_3) ;  /* 0x0000000000749947 */ /* 0x000fea0003800000 */
[----:B------:R-:W0:Y:S01]  /*0800*/  LDC R10, c[0x0][0x3a0] ;  /* 0x0000e800ff0a7b82 */ /* 0x000e220000000800 */
[----:B------:R-:W-:-:S07]  /*0810*/  ISETP.NE.AND P1, PT, R4, 0x1, PT ;  /* 0x000000010400780c */ /* 0x000fce0003f25270 */
[----:B------:R-:W1:Y:S06]  /*0820*/  LDC.64 R18, c[0x0][0x380] ;  /* 0x0000e000ff127b82 */ /* 0x000e6c0000000a00 */
[----:B------:R-:W-:Y:S02]  /*0830*/  @P1 IADD3 R23, PT, PT, R7, R8, RZ ;  /* 0x0000000807171210 */ /* 0x000fe40007ffe0ff */
[----:B------:R-:W2:Y:S01]  /*0840*/  @P1 LDC R16, c[0x0][0x39c] ;  /* 0x0000e700ff101b82 */ /* 0x000ea20000000800 */
[----:B0-----:R-:W-:-:S07]  /*0850*/  LOP3.LUT P2, RZ, R10, 0x1, RZ, 0xc0, !PT ;  /* 0x000000010aff7812 */ /* 0x001fce000784c0ff */
[----:B------:R-:W0:Y:S01]  /*0860*/  LDC.64 R12, c[0x0][0x380] ;  /* 0x0000e000ff0c7b82 */ /* 0x000e220000000a00 */
[----:B-1----:R-:W-:-:S07]  /*0870*/  @P1 IMAD.WIDE R18, R23, 0x4, R18 ;  /* 0x0000000417121825 */ /* 0x002fce00078e0212 */
[----:B------:R-:W1:Y:S01]  /*0880*/  LDC.64 R10, c[0x0][0x388] ;  /* 0x0000e200ff0a7b82 */ /* 0x000e620000000a00 */
[----:B--2---:R-:W-:-:S07]  /*0890*/  @P1 IMAD R17, R8, R16, R9 ;  /* 0x0000001008111224 */ /* 0x004fce00078e0209 */
[----:B------:R-:W2:Y:S01]  /*08a0*/  @P2 LDC R21, c[0x0][0x39c] ;  /* 0x0000e700ff152b82 */ /* 0x000ea20000000800 */
[----:B------:R-:W-:Y:S02]  /*08b0*/  @P1 IADD3 R8, PT, PT, R8, 0x2, RZ ;  /* 0x0000000208081810 */ /* 0x000fe40007ffe0ff */
[----:B------:R-:W-:Y:S02]  /*08c0*/  @P1 IADD3 R25, PT, PT, R17, R16, RZ ;  /* 0x0000001011191210 */ /* 0x000fe40007ffe0ff */
[----:B------:R-:W-:-:S03]  /*08d0*/  @P2 IADD3 R23, PT, PT, R7, R8, RZ ;  /* 0x0000000807172210 */ /* 0x000fc60007ffe0ff */
[----:B------:R-:W3:Y:S01]  /*08e0*/  LDC.64 R14, c[0x0][0x388] ;  /* 0x0000e200ff0e7b82 */ /* 0x000ee20000000a00 */
[----:B-1----:R-:W-:-:S04]  /*08f0*/  @P1 IMAD.WIDE.U32 R16, R17, 0x4, R10 ;  /* 0x0000000411101825 */ /* 0x002fc800078e000a */
[----:B------:R-:W-:Y:S02]  /*0900*/  @P1 IMAD.WIDE.U32 R10, R25, 0x4, R10 ;  /* 0x00000004190a1825 */ /* 0x000fe400078e000a */
[----:B------:R-:W4:Y:S02]  /*0910*/  @P1 LDG.E R17, desc[UR8][R16.64] ;  /* 0x0000000810111981 */ /* 0x000f24000c1e1900 */
[----:B--2---:R-:W-:Y:S02]  /*0920*/  @P2 IMAD R21, R8, R21, R9 ;  /* 0x0000001508152224 */ /* 0x004fe400078e0209 */
[----:B------:R-:W4:Y:S01]  /*0930*/  @P1 LDG.E R8, desc[UR8][R18.64] ;  /* 0x0000000812081981 */ /* 0x000f22000c1e1900 */
[----:B0-----:R-:W-:-:S03]  /*0940*/  @P2 IMAD.WIDE R12, R23, 0x4, R12 ;  /* 0x00000004170c2825 */ /* 0x001fc600078e020c */
[----:B------:R-:W2:Y:S01]  /*0950*/  @P1 LDG.E R10, desc[UR8][R10.64] ;  /* 0x000000080a0a1981 */ /* 0x000ea2000c1e1900 */
[----:B---3--:R-:W-:-:S03]  /*0960*/  @P2 IMAD.WIDE.U32 R14, R21, 0x4, R14 ;  /* 0x00000004150e2825 */ /* 0x008fc600078e000e */
[----:B------:R-:W2:Y:S04]  /*0970*/  @P1 LDG.E R21, desc[UR8][R18.64+0x4] ;  /* 0x0000040812151981 */ /* 0x000ea8000c1e1900 */
[----:B------:R-:W3:Y:S04]  /*0980*/  @P2 LDG.E R13, desc[UR8][R12.64] ;  /* 0x000000080c0d2981 */ /* 0x000ee8000c1e1900 */
[----:B------:R-:W3:Y:S01]  /*0990*/  @P2 LDG.E R14, desc[UR8][R14.64] ;  /* 0x000000080e0e2981 */ /* 0x000ee2000c1e1900 */
[----:B----4-:R-:W-:-:S04]  /*09a0*/  @P1 IMAD R8, R8, R17, R20 ;  /* 0x0000001108081224 */ /* 0x010fc800078e0214 */
[----:B--2---:R-:W-:-:S04]  /*09b0*/  @P1 IMAD R20, R21, R10, R8 ;  /* 0x0000000a15141224 */ /* 0x004fc800078e0208 */
[----:B---3--:R-:W-:-:S07]  /*09c0*/  @P2 IMAD R20, R13, R14, R20 ;  /* 0x0000000e0d142224 */ /* 0x008fce00078e0214 */
.L_x_3:
[----:B------:R-:W0:Y:S01]  /*09d0*/  LDC.64 R10, c[0x0][0x390] ;  /* 0x0000e400ff0a7b82 */ /* 0x000e220000000a00 */
[----:B------:R-:W1:Y:S02]  /*09e0*/  LDCU UR4, c[0x0][0x39c] ;  /* 0x00007380ff0477ac */ /* 0x000e640008000800 */
[----:B-1----:R-:W-:Y:S01]  /*09f0*/  IMAD R13, R6, UR4, R9 ;  /* 0x00000004060d7c24 */ /* 0x002fe2000f8e0209 */
[----:B------:R-:W-:-:S03]  /*0a00*/  IADD3 R9, PT, PT, R9, 0x1, RZ ;  /* 0x0000000109097810 */ /* 0x000fc60007ffe0ff */
[----:B0-----:R-:W-:Y:S01]  /*0a10*/  IMAD.WIDE R10, R13, 0x4, R10 ;  /* 0x000000040d0a7825 */ /* 0x001fe200078e020a */
[----:B------:R-:W-:-:S04]  /*0a20*/  ISETP.NE.AND P1, PT, R9, UR4, PT ;  /* 0x0000000409007c0c */ /* 0x000fc8000bf25270 */
[----:B------:R0:W-:Y:S09]  /*0a30*/  STG.E desc[UR8][R10.64], R20 ;  /* 0x000000140a007986 */ /* 0x0001f2000c101908 */
[----:B------:R-:W-:Y:S05]  /*0a40*/  @P1 BRA `(.L_x_5) ;  /* 0xfffffff400dc1947 */ /* 0x000fea000383ffff */
[----:B------:R-:W-:Y:S05]  /*0a50*/  @!P0 BRA `(.L_x_6) ;  /* 0xfffffff400bc8947 */ /* 0x000fea000383ffff */
[----:B------:R-:W-:Y:S05]  /*0a60*/  EXIT ;  /* 0x000000000000794d */ /* 0x000fea0003800000 */
.L_x_0:
[C---:B------:R-:W-:Y:S02]  /*0a70*/  LOP3.LUT R11, R5.reuse, 0x7, RZ, 0xc0, !PT ;  /* 0x00000007050b7812 */ /* 0x040fe400078ec0ff */
[----:B------:R-:W-:Y:S02]  /*0a80*/  LOP3.LUT R10, R5, 0x3, RZ, 0xc0, !PT ;  /* 0x00000003050a7812 */ /* 0x000fe400078ec0ff */
[----:B------:R-:W-:-:S04]  /*0a90*/  IADD3 R2, PT, PT, R11, -0x1, RZ ;  /* 0xffffffff0b027810 */ /* 0x000fc80007ffe0ff */
[----:B------:R-:W-:Y:S02]  /*0aa0*/  ISETP.GE.U32.AND P0, PT, R2, 0x3, PT ;  /* 0x000000030200780c */ /* 0x000fe40003f06070 */
[----:B------:R-:W-:-:S11]  /*0ab0*/  LOP3.LUT R2, R5, 0x7ffffff8, RZ, 0xc0, !PT ;  /* 0x7ffffff805027812 */ /* 0x000fd600078ec0ff */
.L_x_11:
[----:B0-2---:R-:W0:Y:S01]  /*0ac0*/  LDC.64 R4, c[0x0][0x398] ;  /* 0x0000e600ff047b82 */ /* 0x005e220000000a00 */
[----:B------:R-:W-:Y:S01]  /*0ad0*/  IMAD.MOV.U32 R12, RZ, RZ, R3 ;  /* 0x000000ffff0c7224 */ /* 0x000fe200078e0003 */
[----:B------:R-:W-:Y:S02]  /*0ae0*/  IADD3 R3, PT, PT, R0, R3, RZ ;  /* 0x0000000300037210 */ /* 0x000fe40007ffe0ff */
[----:B0-----:R-:W-:Y:S02]  /*0af0*/  ISETP.GE.U32.AND P2, PT, R5, 0x8, PT ;  /* 0x000000080500780c */ /* 0x001fe40003f46070 */
[----:B------:R-:W-:Y:S01]  /*0b00*/  ISETP.GE.AND P1, PT, R3, R4, PT ;  /* 0x000000040300720c */ /* 0x000fe20003f26270 */
[----:B------:R-:W-:-:S10]  /*0b10*/  HFMA2 R4, -RZ, RZ, 0, 0 ;  /* 0x00000000ff047431 */ /* 0x000fd400000001ff */
[----:B-1----:R-:W-:Y:S05]  /*0b20*/  @!P2 BRA `(.L_x_7) ;  /* 0x000000000040a947 */ /* 0x002fea0003800000 */
[----:B------:R-:W0:Y:S01]  /*0b30*/  LDC.64 R8, c[0x0][0x390] ;  /* 0x0000e400ff087b82 */ /* 0x000e220000000a00 */
[----:B------:R-:W-:-:S07]  /*0b40*/  MOV R4, RZ ;  /* 0x000000ff00047202 */ /* 0x000fce0000000f00 */
.L_x_8:
[----:B-1----:R-:W-:Y:S01]  /*0b50*/  IMAD R7, R12, R5, R4 ;  /* 0x000000050c077224 */ /* 0x002fe200078e0204 */
[----:B------:R-:W-:-:S03]  /*0b60*/  IADD3 R4, PT, PT, R4, 0x8, RZ ;  /* 0x0000000804047810 */ /* 0x000fc60007ffe0ff */
[----:B0-----:R-:W-:Y:S01]  /*0b70*/  IMAD.WIDE R6, R7, 0x4, R8 ;  /* 0x0000000407067825 */ /* 0x001fe200078e0208 */
[----:B------:R-:W-:-:S04]  /*0b80*/  ISETP.NE.AND P2, PT, R4, R2, PT ;  /* 0x000000020400720c */ /* 0x000fc80003f45270 */
[----:B------:R1:W-:Y:S04]  /*0b90*/  STG.E desc[UR8][R6.64], RZ ;  /* 0x000000ff06007986 */ /* 0x0003e8000c101908 */
[----:B------:R1:W-:Y:S04]  /*0ba0*/  STG.E desc[UR8][R6.64+0x4], RZ ;  /* 0x000004ff06007986 */ /* 0x0003e8000c101908 */
[----:B------:R1:W-:Y:S04]  /*0bb0*/  STG.E desc[UR8][R6.64+0x8], RZ ;  /* 0x000008ff06007986 */ /* 0x0003e8000c101908 */
[----:B------:R1:W-:Y:S04]  /*0bc0*/  STG.E desc[UR8][R6.64+0xc], RZ ;  /* 0x00000cff06007986 */ /* 0x0003e8000c101908 */
[----:B------:R1:W-:Y:S04]  /*0bd0*/  STG.E desc[UR8][R6.64+0x10], RZ ;  /* 0x000010ff06007986 */ /* 0x0003e8000c101908 */
[----:B------:R1:W-:Y:S04]  /*0be0*/  STG.E desc[UR8][R6.64+0x14], RZ ;  /* 0x000014ff06007986 */ /* 0x0003e8000c101908 */
[----:B------:R1:W-:Y:S04]  /*0bf0*/  STG.E desc[UR8][R6.64+0x18], RZ ;  /* 0x000018ff06007986 */ /* 0x0003e8000c101908 */
[----:B------:R1:W-:Y:S01]  /*0c00*/  STG.E desc[UR8][R6.64+0x1c], RZ ;  /* 0x00001cff06007986 */ /* 0x0003e2000c101908 */
[----:B------:R-:W-:Y:S05]  /*0c10*/  @P2 BRA `(.L_x_8) ;  /* 0xfffffffc00cc2947 */ /* 0x000fea000383ffff */
[----:B------:R-:W-:-:S07]  /*0c20*/  MOV R4, R2 ;  /* 0x0000000200047202 */ /* 0x000fce0000000f00 */
.L_x_7:
[----:B------:R-:W-:-:S13]  /*0c30*/  ISETP.NE.AND P2, PT, R11, RZ, PT ;  /* 0x000000ff0b00720c */ /* 0x000fda0003f45270 */
[----:B------:R-:W-:Y:S05]  /*0c40*/  @!P2 BRA `(.L_x_9) ;  /* 0x00000000005ca947 */ /* 0x000fea0003800000 */
[----:B------:R-:W-:Y:S01]  /*0c50*/  ISETP.NE.AND P2, PT, R10, RZ, PT ;  /* 0x000000ff0a00720c */ /* 0x000fe20003f45270 */
[----:B------:R-:W-:-:S12]  /*0c60*/  @!P0 BRA `(.L_x_10) ;  /* 0x0000000000208947 */ /* 0x000fd80003800000 */
[----:B-1----:R-:W0:Y:S01]  /*0c70*/  LDC.64 R6, c[0x0][0x390] ;  /* 0x0000e400ff067b82 */ /* 0x002e220000000a00 */
[----:B------:R-:W-:Y:S01]  /*0c80*/  IMAD R9, R12, R5, R4 ;  /* 0x000000050c097224 */ /* 0x000fe200078e0204 */
[----:B------:R-:W-:-:S03]  /*0c90*/  IADD3 R4, PT, PT, R4, 0x4, RZ ;  /* 0x0000000404047810 */ /* 0x000fc60007ffe0ff */
[----:B0-----:R-:W-:-:S05]  /*0ca0*/  IMAD.WIDE R6, R9, 0x4, R6 ;  /* 0x0000000409067825 */ /* 0x001fca00078e0206 */
[----:B------:R0:W-:Y:S04]  /*0cb0*/  STG.E desc[UR8][R6.64], RZ ;  /* 0x000000ff06007986 */ /* 0x0001e8000c101908 */
[----:B------:R0:W-:Y:S04]  /*0cc0*/  STG.E desc[UR8][R6.64+0x4], RZ ;  /* 0x000004ff06007986 */ /* 0x0001e8000c101908 */
[----:B------:R0:W-:Y:S04]  /*0cd0*/  STG.E desc[UR8][R6.64+0x8], RZ ;  /* 0x000008ff06007986 */ /* 0x0001e8000c101908 */
[----:B------:R0:W-:Y:S02]  /*0ce0*/  STG.E desc[UR8][R6.64+0xc], RZ ;  /* 0x00000cff06007986 */ /* 0x0001e4000c101908 */
.L_x_10:
[----:B------:R-:W-:Y:S05]  /*0cf0*/  @!P2 BRA `(.L_x_9) ;  /* 0x000000000030a947 */ /* 0x000fea0003800000 */
[----:B------:R-:W-:Y:S02]  /*0d00*/  ISETP.NE.AND P2, PT, R10, 0x1, PT ;  /* 0x000000010a00780c */ /* 0x000fe40003f45270 */
[----:B------:R-:W-:-:S11]  /*0d10*/  LOP3.LUT P3, RZ, R5, 0x1, RZ, 0xc0, !PT ;  /* 0x0000000105ff7812 */ /* 0x000fd6000786c0ff */
[----:B01----:R-:W0:Y:S01]  /*0d20*/  @P2 LDC.64 R6, c[0x0][0x390] ;  /* 0x0000e400ff062b82 */ /* 0x003e220000000a00 */
[----:B------:R-:W-:Y:S01]  /*0d30*/  @P2 IMAD R13, R12, R5, R4 ;  /* 0x000000050c0d2224 */ /* 0x000fe200078e0204 */
[----:B------:R-:W-:-:S05]  /*0d40*/  @P2 IADD3 R4, PT, PT, R4, 0x2, RZ ;  /* 0x0000000204042810 */ /* 0x000fca0007ffe0ff */
[----:B------:R-:W-:Y:S01]  /*0d50*/  @P3 IMAD R5, R12, R5, R4 ;  /* 0x000000050c053224 */ /* 0x000fe200078e0204 */
[----:B------:R-:W1:Y:S01]  /*0d60*/  @P3 LDC.64 R8, c[0x0][0x390] ;  /* 0x0000e400ff083b82 */ /* 0x000e620000000a00 */
[----:B0-----:R-:W-:-:S05]  /*0d70*/  @P2 IMAD.WIDE R6, R13, 0x4, R6 ;  /* 0x000000040d062825 */ /* 0x001fca00078e0206 */
[----:B------:R2:W-:Y:S01]  /*0d80*/  @P2 STG.E desc[UR8][R6.64], RZ ;  /* 0x000000ff06002986 */ /* 0x0005e2000c101908 */
[----:B-1----:R-:W-:-:S03]  /*0d90*/  @P3 IMAD.WIDE R4, R5, 0x4, R8 ;  /* 0x0000000405043825 */ /* 0x002fc600078e0208 */
[----:B------:R2:W-:Y:S04]  /*0da0*/  @P2 STG.E desc[UR8][R6.64+0x4], RZ ;  /* 0x000004ff06002986 */ /* 0x0005e8000c101908 */
[----:B------:R2:W-:Y:S02]  /*0db0*/  @P3 STG.E desc[UR8][R4.64], RZ ;  /* 0x000000ff04003986 */ /* 0x0005e4000c101908 */
.L_x_9:
[----:B------:R-:W-:Y:S05]  /*0dc0*/  @!P1 BRA `(.L_x_11) ;  /* 0xfffffffc003c9947 */ /* 0x000fea000383ffff */
[----:B------:R-:W-:Y:S05]  /*0dd0*/  EXIT ;  /* 0x000000000000794d */ /* 0x000fea0003800000 */
.L_x_12:
[----:B------:R-:W-:-:S00]  /*0de0*/  BRA `(.L_x_12) ;  /* 0xfffffffc00fc7947 */ /* 0x000fc0000383ffff */
[----:B------:R-:W-:-:S00]  /*0df0*/  NOP ;  /* 0x0000000000007918 */ /* 0x000fc00000000000 */
        /* <DEDUP_REMOVED lines=8> */
.L_x_13:


//--------------------- .nv.shared.reserved.0     --------------------------
	.section	.nv.shared.reserved.0,"aw",@nobits
	.weak		__nv_reservedSMEM_offset_0_alias
	.size		__nv_reservedSMEM_offset_0_alias, 0, 64
	.other		__nv_reservedSMEM_offset_0_alias,@"STO_CUDA_RESERVED_SHARED STV_DEFAULT"
__nv_reservedSMEM_offset_0_alias:
	.zero		0
	.zero		64


//--------------------- .nv.constant0._Z31gpuParallelMatrixMultiplicationPiS_S_iii --------------------------
	.section	.nv.constant0._Z31gpuParallelMatrixMultiplicationPiS_S_iii,"a",@progbits
	.sectionflags	@""
	.align	4
.nv.constant0._Z31gpuParallelMatrixMultiplicationPiS_S_iii:
	.zero		932


//--------------------- SYMBOLS --------------------------

	.type		.nv.reservedSmem.offset0,@object
	.size		.nv.reservedSmem.offset0,0x4
